//
// Generated by NVIDIA NVVM Compiler
//
// Compiler Build ID: CL-36424714
// Cuda compilation tools, release 13.0, V13.0.88
// Based on NVVM 20.0.0
//

.version 9.0
.target sm_100
.address_size 64

	// .globl	_Z11inline_testPii

.visible .entry _Z11inline_testPii(
	.param .u64 .ptr .align 1 _Z11inline_testPii_param_0,
	.param .u32 _Z11inline_testPii_param_1
)
{
	.reg .b32 	%r<7>;
	.reg .b64 	%rd<7>;

	ld.param.u64 	%rd1, [_Z11inline_testPii_param_0];
	ld.param.u32 	%r1, [_Z11inline_testPii_param_1];
	cvta.to.global.u64 	%rd2, %rd1;
	mov.u32 	%r2, %tid.x;
	add.s32 	%r3, %r1, %r2;
	mul.wide.u32 	%rd3, %r3, 4;
	add.s64 	%rd4, %rd2, %rd3;
	ld.global.u32 	%r4, [%rd4];
	mul.wide.u32 	%rd5, %r2, 4;
	add.s64 	%rd6, %rd2, %rd5;
	ld.global.u32 	%r5, [%rd6];
	add.s32 	%r6, %r5, %r4;
	st.global.u32 	[%rd6], %r6;
	ret;

}


// ===== COMPILED SASS (sm_100) =====

	.target	sm_100

	.elftype	@"ET_EXEC"


//--------------------- .note.nv.tkinfo           --------------------------
	.section	.note.nv.tkinfo,"",@"SHT_NOTE"
	.sectionflags	@"SHF_NOTE_NV_TKINFO"
	.tkinfo
        /*0018*/ 	.word	0x00000002
        /*0030*/ 	.string	""
        /*0030*/ 	.string	"ptxas"
        /*0030*/ 	.string	"Cuda compilation tools, release 13.0, V13.0.88"
        /*0030*/ 	.string	"Build cuda_13.0.r13.0/compiler.36424714_0"
        /*0030*/ 	.string	"-arch sm_100 -m 64 "



//--------------------- .note.nv.cuinfo           --------------------------
	.section	.note.nv.cuinfo,"",@"SHT_NOTE"
	.sectionflags	@"SHF_NOTE_NV_CUINFO"
        /*0018*/ 	.short	0x0002
        /*001a*/ 	.short	0x0064
        /*001c*/ 	.short	0x0082
	.zero		2


//--------------------- .nv.info                  --------------------------
	.section	.nv.info,"",@"SHT_CUDA_INFO"
	.align	4


	//----- nvinfo : EIATTR_REGCOUNT
	.align		4
        /*0000*/ 	.byte	0x04, 0x2f
        /*0002*/ 	.short	(.L_1 - .L_0)
	.align		4
.L_0:
        /*0004*/ 	.word	index@(_Z11inline_testPii)
        /*0008*/ 	.word	0x0000000a


	//----- nvinfo : EIATTR_FRAME_SIZE
	.align		4
.L_1:
        /*000c*/ 	.byte	0x04, 0x11
        /*000e*/ 	.short	(.L_3 - .L_2)
	.align		4
.L_2:
        /*0010*/ 	.word	index@(_Z11inline_testPii)
        /*0014*/ 	.word	0x00000000


	//----- nvinfo : EIATTR_MIN_STACK_SIZE
	.align		4
.L_3:
        /*0018*/ 	.byte	0x04, 0x12
        /*001a*/ 	.short	(.L_5 - .L_4)
	.align		4
.L_4:
        /*001c*/ 	.word	index@(_Z11inline_testPii)
        /*0020*/ 	.word	0x00000000
.L_5:


//--------------------- .nv.compat                --------------------------
	.section	.nv.compat,"",@"SHT_CUDA_COMPAT_INFO"
	.align	4
        /*0000*/ 	.byte	0x02, 0x09, 0x00, 0x00, 0x02, 0x02, 0x01, 0x00, 0x02, 0x05, 0x05, 0x00, 0x03, 0x07, 0x01, 0x01
        /*0010*/ 	.byte	0x02, 0x03, 0x00, 0x00, 0x02, 0x06, 0x01, 0x00, 0x04, 0x0b, 0x08, 0x00, 0x09, 0x00, 0x00, 0x00
        /*0020*/ 	.byte	0x00, 0x00, 0x00, 0x00


//--------------------- .nv.info._Z11inline_testPii --------------------------
	.section	.nv.info._Z11inline_testPii,"",@"SHT_CUDA_INFO"
	.sectionflags	@""
	.align	4


	//----- nvinfo : EIATTR_CUDA_API_VERSION
	.align		4
        /*0000*/ 	.byte	0x04, 0x37
        /*0002*/ 	.short	(.L_7 - .L_6)
.L_6:
        /*0004*/ 	.word	0x00000082


	//----- nvinfo : EIATTR_KPARAM_INFO
	.align		4
.L_7:
        /*0008*/ 	.byte	0x04, 0x17
        /*000a*/ 	.short	(.L_9 - .L_8)
.L_8:
        /*000c*/ 	.word	0x00000000
        /*0010*/ 	.short	0x0001
        /*0012*/ 	.short	0x0008
        /*0014*/ 	.byte	0x00, 0xf0, 0x11, 0x00


	//----- nvinfo : EIATTR_KPARAM_INFO
	.align		4
.L_9:
        /*0018*/ 	.byte	0x04, 0x17
        /*001a*/ 	.short	(.L_11 - .L_10)
.L_10:
        /*001c*/ 	.word	0x00000000
        /*0020*/ 	.short	0x0000
        /*0022*/ 	.short	0x0000
        /*0024*/ 	.byte	0x00, 0xf5, 0x21, 0x00


	//----- nvinfo : EIATTR_SPARSE_MMA_MASK
	.align		4
.L_11:
        /*0028*/ 	.byte	0x03, 0x50
        /*002a*/ 	.short	0x0000


	//----- nvinfo : EIATTR_MAXREG_COUNT
	.align		4
        /*002c*/ 	.byte	0x03, 0x1b
        /*002e*/ 	.short	0x00ff


	//----- nvinfo : EIATTR_MERCURY_ISA_VERSION
	.align		4
        /*0030*/ 	.byte	0x03, 0x5f
        /*0032*/ 	.short	0x0101


	//----- nvinfo : EIATTR_VRC_CTA_INIT_COUNT
	.align		4
        /*0034*/ 	.byte	0x02, 0x4a
	.zero		1
	.zero		1


	//----- nvinfo : EIATTR_EXIT_INSTR_OFFSETS
	.align		4
        /*0038*/ 	.byte	0x04, 0x1c
        /*003a*/ 	.short	(.L_13 - .L_12)


	//   ....[0]....
.L_12:
        /*003c*/ 	.word	0x000000c0


	//----- nvinfo : EIATTR_CBANK_PARAM_SIZE
	.align		4
.L_13:
        /*0040*/ 	.byte	0x03, 0x19
        /*0042*/ 	.short	0x000c


	//----- nvinfo : EIATTR_PARAM_CBANK
	.align		4
        /*0044*/ 	.byte	0x04, 0x0a
        /*0046*/ 	.short	(.L_15 - .L_14)
	.align		4
.L_14:
        /*0048*/ 	.word	index@(.nv.constant0._Z11inline_testPii)
        /*004c*/ 	.short	0x0380
        /*004e*/ 	.short	0x000c


	//----- nvinfo : EIATTR_SW_WAR
	.align		4
.L_15:
        /*0050*/ 	.byte	0x04, 0x36
        /*0052*/ 	.short	(.L_17 - .L_16)
.L_16:
        /*0054*/ 	.word	0x00000008
.L_17:


//--------------------- .nv.callgraph             --------------------------
	.section	.nv.callgraph,"",@"SHT_CUDA_CALLGRAPH"
	.align	4
	.sectionentsize	8
	.align		4
        /*0000*/ 	.word	0x00000000
	.align		4
        /*0004*/ 	.word	0xffffffff
	.align		4
        /*0008*/ 	.word	0x00000000
	.align		4
        /*000c*/ 	.word	0xfffffffe
	.align		4
        /*0010*/ 	.word	0x00000000
	.align		4
        /*0014*/ 	.word	0xfffffffd
	.align		4
        /*0018*/ 	.word	0x00000000
	.align		4
        /*001c*/ 	.word	0xfffffffc


//--------------------- .text._Z11inline_testPii  --------------------------
	.section	.text._Z11inline_testPii,"ax",@progbits
	.align	128
        .global         _Z11inline_testPii
        .type           _Z11inline_testPii,@function
        .size           _Z11inline_testPii,(.L_x_1 - _Z11inline_testPii)
        .other          _Z11inline_testPii,@"STO_CUDA_ENTRY STV_DEFAULT"
_Z11inline_testPii:
.text._Z11inline_testPii:
[----:B------:R-:W-:Y:S01]  /*0000*/  LDC R1, c[0x0][0x37c] ;  /* 0x0000df00ff017b82 */ /* 0x000fe20000000800 */
[----:B------:R-:W0:Y:S07]  /*0010*/  S2R R5, SR_TID.X ;  /* 0x0000000000057919 */ /* 0x000e2e0000002100 */
[----:B------:R-:W1:Y:S01]  /*0020*/  LDC.64 R2, c[0x0][0x380] ;  /* 0x0000e000ff027b82 */ /* 0x000e620000000a00 */
[----:B------:R-:W0:Y:S01]  /*0030*/  LDCU UR6, c[0x0][0x388] ;  /* 0x00007100ff0677ac */ /* 0x000e220008000800 */
[----:B------:R-:W2:Y:S01]  /*0040*/  LDCU.64 UR4, c[0x0][0x358] ;  /* 0x00006b00ff0477ac */ /* 0x000ea20008000a00 */
[C---:B0-----:R-:W-:Y:S01]  /*0050*/  IADD3 R7, PT, PT, R5.reuse, UR6, RZ ;  /* 0x0000000605077c10 */ /* 0x041fe2000fffe0ff */
[----:B-1----:R-:W-:-:S04]  /*0060*/  IMAD.WIDE.U32 R4, R5, 0x4, R2 ;  /* 0x0000000405047825 */ /* 0x002fc800078e0002 */
[----:B------:R-:W-:Y:S02]  /*0070*/  IMAD.WIDE.U32 R2, R7, 0x4, R2 ;  /* 0x0000000407027825 */ /* 0x000fe400078e0002 */
[----:B--2---:R-:W2:Y:S04]  /*0080*/  LDG.E R7, desc[UR4][R4.64] ;  /* 0x0000000404077981 */ /* 0x004ea8000c1e1900 */
[----:B------:R-:W2:Y:S02]  /*0090*/  LDG.E R2, desc[UR4][R2.64] ;  /* 0x0000000402027981 */ /* 0x000ea4000c1e1900 */
[----:B--2---:R-:W-:-:S05]  /*00a0*/  IADD3 R7, PT, PT, R2, R7, RZ ;  /* 0x0000000702077210 */ /* 0x004fca0007ffe0ff */
[----:B------:R-:W-:Y:S01]  /*00b0*/  STG.E desc[UR4][R4.64], R7 ;  /* 0x0000000704007986 */ /* 0x000fe2000c101904 */
[----:B------:R-:W-:Y:S05]  /*00c0*/  EXIT ;  /* 0x000000000000794d */ /* 0x000fea0003800000 */
.L_x_0:
[----:B------:R-:W-:-:S00]  /*00d0*/  BRA `(.L_x_0) ;  /* 0xfffffffc00fc7947 */ /* 0x000fc0000383ffff */
[----:B------:R-:W-:-:S00]  /*00e0*/  NOP ;  /* 0x0000000000007918 */ /* 0x000fc00000000000 */
        /* <DEDUP_REMOVED lines=9> */
.L_x_1:


//--------------------- .nv.shared.reserved.0     --------------------------
	.section	.nv.shared.reserved.0,"aw",@nobits
	.weak		__nv_reservedSMEM_offset_0_alias
	.size		__nv_reservedSMEM_offset_0_alias, 0, 64
	.other		__nv_reservedSMEM_offset_0_alias,@"STO_CUDA_RESERVED_SHARED STV_DEFAULT"
__nv_reservedSMEM_offset_0_alias:
	.zero		0
	.zero		64


//--------------------- .nv.constant0._Z11inline_testPii --------------------------
	.section	.nv.constant0._Z11inline_testPii,"a",@progbits
	.sectionflags	@""
	.align	4
.nv.constant0._Z11inline_testPii:
	.zero		908


//--------------------- SYMBOLS --------------------------

	.type		.nv.reservedSmem.offset0,@object
	.size		.nv.reservedSmem.offset0,0x4
